	.headerflags	@"EF_CUDA_TEXMODE_UNIFIED EF_CUDA_64BIT_ADDRESS EF_CUDA_ACCELERATORS EF_CUDA_SM90 EF_CUDA_VIRTUAL_SM(EF_CUDA_SM90)"
	.elftype	@"ET_EXEC"


//--------------------- .nv.info                  --------------------------
	.section	.nv.info,"",@"SHT_CUDA_INFO"
	.align	4


	//----- nvinfo : EIATTR_REGCOUNT
	.align		4
        /*0000*/ 	.byte	0x04, 0x2f
        /*0002*/ 	.short	(.L_3 - .L_2)
	.align		4
.L_2:
        /*0004*/ 	.word	index@(triton_poi_fused__native_batch_norm_legit_no_training_convolution_relu_0)
        /*0008*/ 	.word	0x00000016


	//----- nvinfo : EIATTR_MIN_STACK_SIZE
	.align		4
.L_3:
        /*000c*/ 	.byte	0x04, 0x12
        /*000e*/ 	.short	(.L_5 - .L_4)
	.align		4
.L_4:
        /*0010*/ 	.word	index@(triton_poi_fused__native_batch_norm_legit_no_training_convolution_relu_0)
        /*0014*/ 	.word	0x00000000


	//----- nvinfo : EIATTR_FRAME_SIZE
	.align		4
.L_5:
        /*0018*/ 	.byte	0x04, 0x11
        /*001a*/ 	.short	(.L_7 - .L_6)
	.align		4
.L_6:
        /*001c*/ 	.word	index@(triton_poi_fused__native_batch_norm_legit_no_training_convolution_relu_0)
        /*0020*/ 	.word	0x00000000


	//----- nvinfo : EIATTR_MIN_STACK_SIZE
	.align		4
.L_7:
        /*0024*/ 	.byte	0x04, 0x12
        /*0026*/ 	.short	(.L_9 - .L_8)
	.align		4
.L_8:
        /*0028*/ 	.word	index@(triton_poi_fused__native_batch_norm_legit_no_training_convolution_relu_0)
        /*002c*/ 	.word	0x00000000
.L_9:


//--------------------- .nv.info.triton_poi_fused__native_batch_norm_legit_no_training_convolution_relu_0 --------------------------
	.section	.nv.info.triton_poi_fused__native_batch_norm_legit_no_training_convolution_relu_0,"",@"SHT_CUDA_INFO"
	.sectionflags	@""
	.align	4


	//----- nvinfo : EIATTR_CUDA_API_VERSION
	.align		4
        /*0000*/ 	.byte	0x04, 0x37
        /*0002*/ 	.short	(.L_11 - .L_10)
.L_10:
        /*0004*/ 	.word	0x0000007c


	//----- nvinfo : EIATTR_KPARAM_INFO
	.align		4
.L_11:
        /*0008*/ 	.byte	0x04, 0x17
        /*000a*/ 	.short	(.L_13 - .L_12)
.L_12:
        /*000c*/ 	.word	0x00000000
        /*0010*/ 	.short	0x0007
        /*0012*/ 	.short	0x0038
        /*0014*/ 	.byte	0x00, 0xf0, 0x11, 0x00


	//----- nvinfo : EIATTR_KPARAM_INFO
	.align		4
.L_13:
        /*0018*/ 	.byte	0x04, 0x17
        /*001a*/ 	.short	(.L_15 - .L_14)
.L_14:
        /*001c*/ 	.word	0x00000000
        /*0020*/ 	.short	0x0006
        /*0022*/ 	.short	0x0030
        /*0024*/ 	.byte	0x00, 0xf4, 0x21, 0x00


	//----- nvinfo : EIATTR_KPARAM_INFO
	.align		4
.L_15:
        /*0028*/ 	.byte	0x04, 0x17
        /*002a*/ 	.short	(.L_17 - .L_16)
.L_16:
        /*002c*/ 	.word	0x00000000
        /*0030*/ 	.short	0x0005
        /*0032*/ 	.short	0x0028
        /*0034*/ 	.byte	0x00, 0xf4, 0x21, 0x00


	//----- nvinfo : EIATTR_KPARAM_INFO
	.align		4
.L_17:
        /*0038*/ 	.byte	0x04, 0x17
        /*003a*/ 	.short	(.L_19 - .L_18)
.L_18:
        /*003c*/ 	.word	0x00000000
        /*0040*/ 	.short	0x0004
        /*0042*/ 	.short	0x0020
        /*0044*/ 	.byte	0x00, 0xf4, 0x21, 0x00


	//----- nvinfo : EIATTR_KPARAM_INFO
	.align		4
.L_19:
        /*0048*/ 	.byte	0x04, 0x17
        /*004a*/ 	.short	(.L_21 - .L_20)
.L_20:
        /*004c*/ 	.word	0x00000000
        /*0050*/ 	.short	0x0003
        /*0052*/ 	.short	0x0018
        /*0054*/ 	.byte	0x00, 0xf4, 0x21, 0x00


	//----- nvinfo : EIATTR_KPARAM_INFO
	.align		4
.L_21:
        /*0058*/ 	.byte	0x04, 0x17
        /*005a*/ 	.short	(.L_23 - .L_22)
.L_22:
        /*005c*/ 	.word	0x00000000
        /*0060*/ 	.short	0x0002
        /*0062*/ 	.short	0x0010
        /*0064*/ 	.byte	0x00, 0xf4, 0x21, 0x00


	//----- nvinfo : EIATTR_KPARAM_INFO
	.align		4
.L_23:
        /*0068*/ 	.byte	0x04, 0x17
        /*006a*/ 	.short	(.L_25 - .L_24)
.L_24:
        /*006c*/ 	.word	0x00000000
        /*0070*/ 	.short	0x0001
        /*0072*/ 	.short	0x0008
        /*0074*/ 	.byte	0x00, 0xf4, 0x21, 0x00


	//----- nvinfo : EIATTR_KPARAM_INFO
	.align		4
.L_25:
        /*0078*/ 	.byte	0x04, 0x17
        /*007a*/ 	.short	(.L_27 - .L_26)
.L_26:
        /*007c*/ 	.word	0x00000000
        /*0080*/ 	.short	0x0000
        /*0082*/ 	.short	0x0000
        /*0084*/ 	.byte	0x00, 0xf4, 0x21, 0x00


	//----- nvinfo : EIATTR_SPARSE_MMA_MASK
	.align		4
.L_27:
        /*0088*/ 	.byte	0x03, 0x50
        /*008a*/ 	.short	0x0000


	//----- nvinfo : EIATTR_MAXREG_COUNT
	.align		4
        /*008c*/ 	.byte	0x03, 0x1b
        /*008e*/ 	.short	0x00ff


	//----- nvinfo : EIATTR_EXIT_INSTR_OFFSETS
	.align		4
        /*0090*/ 	.byte	0x04, 0x1c
        /*0092*/ 	.short	(.L_29 - .L_28)


	//   ....[0]....
.L_28:
        /*0094*/ 	.word	0x000003c0


	//----- nvinfo : EIATTR_REQNTID
	.align		4
.L_29:
        /*0098*/ 	.byte	0x04, 0x10
        /*009a*/ 	.short	(.L_31 - .L_30)
.L_30:
        /*009c*/ 	.word	0x00000080
        /*00a0*/ 	.word	0x00000001
        /*00a4*/ 	.word	0x00000001


	//----- nvinfo : EIATTR_CBANK_PARAM_SIZE
	.align		4
.L_31:
        /*00a8*/ 	.byte	0x03, 0x19
        /*00aa*/ 	.short	0x003c


	//----- nvinfo : EIATTR_PARAM_CBANK
	.align		4
        /*00ac*/ 	.byte	0x04, 0x0a
        /*00ae*/ 	.short	(.L_33 - .L_32)
	.align		4
.L_32:
        /*00b0*/ 	.word	index@(.nv.constant0.triton_poi_fused__native_batch_norm_legit_no_training_convolution_relu_0)
        /*00b4*/ 	.short	0x0210
        /*00b6*/ 	.short	0x003c


	//----- nvinfo : EIATTR_SW_WAR
	.align		4
.L_33:
        /*00b8*/ 	.byte	0x04, 0x36
        /*00ba*/ 	.short	(.L_35 - .L_34)
.L_34:
        /*00bc*/ 	.word	0x00000008
.L_35:


//--------------------- .nv.callgraph             --------------------------
	.section	.nv.callgraph,"",@"SHT_CUDA_CALLGRAPH"
	.align	4
	.sectionentsize	8
	.align		4
        /*0000*/ 	.word	0x00000000
	.align		4
        /*0004*/ 	.word	0xffffffff
	.align		4
        /*0008*/ 	.word	0x00000000
	.align		4
        /*000c*/ 	.word	0xfffffffe
	.align		4
        /*0010*/ 	.word	0x00000000
	.align		4
        /*0014*/ 	.word	0xfffffffd
	.align		4
        /*0018*/ 	.word	0x00000000
	.align		4
        /*001c*/ 	.word	0xfffffffc


//--------------------- .nv.constant4             --------------------------
	.section	.nv.constant4,"a",@progbits
	.align	8
	.align		8
.nv.constant4:
        /*0000*/ 	.dword	_$_str
	.align		8
        /*0008*/ 	.dword	_$_str_$_2


//--------------------- .text.triton_poi_fused__native_batch_norm_legit_no_training_convolution_relu_0 --------------------------
	.section	.text.triton_poi_fused__native_batch_norm_legit_no_training_convolution_relu_0,"ax",@progbits
	.align	128
        .global         triton_poi_fused__native_batch_norm_legit_no_training_convolution_relu_0
        .type           triton_poi_fused__native_batch_norm_legit_no_training_convolution_relu_0,@function
        .size           triton_poi_fused__native_batch_norm_legit_no_training_convolution_relu_0,(.L_x_1 - triton_poi_fused__native_batch_norm_legit_no_training_convolution_relu_0)
        .other          triton_poi_fused__native_batch_norm_legit_no_training_convolution_relu_0,@"STO_CUDA_ENTRY STV_DEFAULT"
triton_poi_fused__native_batch_norm_legit_no_training_convolution_relu_0:
.text.triton_poi_fused__native_batch_norm_legit_no_training_convolution_relu_0:
[----:B------:R-:W-:Y:S01]  /*0000*/  LDC R1, c[0x0][0x28] ;  /* 0x00000a00ff017b82 */ /* 0x000fe20000000800 */
[----:B------:R-:W1:Y:S07]  /*0010*/  S2R R0, SR_TID.X ;  /* 0x0000000000007919 */ /* 0x000e6e0000002100 */
[----:B------:R-:W2:Y:S01]  /*0020*/  LDC.64 R14, c[0x0][0x228] ;  /* 0x00008a00ff0e7b82 */ /* 0x000ea20000000a00 */
[----:B------:R-:W-:Y:S01]  /*0030*/  ULDC.64 UR4, c[0x0][0x208] ;  /* 0x0000820000047ab9 */ /* 0x000fe20000000a00 */
[----:B------:R-:W3:Y:S06]  /*0040*/  S2R R5, SR_CTAID.X ;  /* 0x0000000000057919 */ /* 0x000eec0000002500 */
[----:B------:R-:W4:Y:S08]  /*0050*/  LDC.64 R10, c[0x0][0x218] ;  /* 0x00008600ff0a7b82 */ /* 0x000f300000000a00 */
[----:B------:R-:W5:Y:S08]  /*0060*/  LDC.64 R12, c[0x0][0x220] ;  /* 0x00008800ff0c7b82 */ /* 0x000f700000000a00 */
[----:B------:R-:W4:Y:S01]  /*0070*/  LDC.64 R16, c[0x0][0x230] ;  /* 0x00008c00ff107b82 */ /* 0x000f220000000a00 */
[----:B-1----:R-:W-:-:S02]  /*0080*/  SHF.L.U32 R0, R0, 0x1, RZ ;  /* 0x0000000100007819 */ /* 0x002fc400000006ff */
[----:B---3--:R-:W-:Y:S02]  /*0090*/  SHF.R.S32.HI R3, RZ, 0x17, R5 ;  /* 0x00000017ff037819 */ /* 0x008fe40000011405 */
[----:B------:R-:W-:Y:S02]  /*00a0*/  LOP3.LUT R0, R0, 0xfe, RZ, 0xc0, !PT ;  /* 0x000000fe00007812 */ /* 0x000fe400078ec0ff */
[----:B------:R-:W-:Y:S02]  /*00b0*/  SGXT R3, R3, 0x1 ;  /* 0x000000010303781a */ /* 0x000fe40000000200 */
[----:B------:R-:W-:Y:S02]  /*00c0*/  LEA R0, R5, R0, 0x8 ;  /* 0x0000000005007211 */ /* 0x000fe400078e40ff */
[----:B------:R-:W1:Y:S02]  /*00d0*/  LDC.64 R4, c[0x0][0x238] ;  /* 0x00008e00ff047b82 */ /* 0x000e640000000a00 */
[----:B------:R-:W-:-:S04]  /*00e0*/  LEA.HI R3, R3, R0, RZ, 0x4 ;  /* 0x0000000003037211 */ /* 0x000fc800078f20ff */
[--C-:B------:R-:W-:Y:S02]  /*00f0*/  SHF.R.S32.HI R2, RZ, 0x4, R3.reuse ;  /* 0x00000004ff027819 */ /* 0x100fe40000011403 */
[----:B------:R-:W-:-:S04]  /*0100*/  SHF.R.S32.HI R3, RZ, 0x1f, R3 ;  /* 0x0000001fff037819 */ /* 0x000fc80000011403 */
[----:B------:R-:W-:-:S04]  /*0110*/  LEA.HI R3, R3, R2, RZ, 0x8 ;  /* 0x0000000203037211 */ /* 0x000fc800078f40ff */
[----:B------:R-:W-:-:S04]  /*0120*/  LOP3.LUT R3, R3, 0xffffff00, RZ, 0xc0, !PT ;  /* 0xffffff0003037812 */ /* 0x000fc800078ec0ff */
[----:B------:R-:W-:Y:S02]  /*0130*/  IADD3 R19, R2, -R3, RZ ;  /* 0x8000000302137210 */ /* 0x000fe40007ffe0ff */
[----:B------:R-:W3:Y:S03]  /*0140*/  LDC.64 R2, c[0x0][0x210] ;  /* 0x00008400ff027b82 */ /* 0x000ee60000000a00 */
[----:B--2---:R-:W-:-:S05]  /*0150*/  IMAD.WIDE R14, R19, 0x4, R14 ;  /* 0x00000004130e7825 */ /* 0x004fca00078e020e */
[----:B------:R2:W2:Y:S01]  /*0160*/  LDG.E.EL R18, desc[UR4][R14.64] ;  /* 0x000000040e127981 */ /* 0x0004a2000c2e1900 */
[----:B----4-:R-:W-:-:S04]  /*0170*/  IMAD.WIDE R10, R19, 0x4, R10 ;  /* 0x00000004130a7825 */ /* 0x010fc800078e020a */
[----:B-----5:R-:W-:Y:S01]  /*0180*/  IMAD.WIDE R12, R19, 0x4, R12 ;  /* 0x00000004130c7825 */ /* 0x020fe200078e020c */
[----:B------:R4:W5:Y:S04]  /*0190*/  LDG.E.EL R8, desc[UR4][R10.64] ;  /* 0x000000040a087981 */ /* 0x000968000c2e1900 */
[----:B------:R-:W5:Y:S01]  /*01a0*/  LDG.E.EL R9, desc[UR4][R12.64] ;  /* 0x000000040c097981 */ /* 0x000f62000c2e1900 */
[----:B---3--:R-:W-:-:S05]  /*01b0*/  IMAD.WIDE R2, R0, 0x4, R2 ;  /* 0x0000000400027825 */ /* 0x008fca00078e0202 */
[----:B------:R-:W5:Y:S01]  /*01c0*/  LDG.E.64 R6, desc[UR4][R2.64] ;  /* 0x0000000402067981 */ /* 0x000f62000c1e1b00 */
[----:B0-2---:R-:W-:-:S04]  /*01d0*/  IMAD.WIDE R14, R19, 0x4, R16 ;  /* 0x00000004130e7825 */ /* 0x005fc800078e0210 */
[----:B-1----:R-:W-:Y:S02]  /*01e0*/  IMAD.WIDE R16, R19, 0x4, R4 ;  /* 0x0000000413107825 */ /* 0x002fe400078e0204 */
[----:B------:R-:W2:Y:S01]  /*01f0*/  LDG.E.EL R14, desc[UR4][R14.64] ;  /* 0x000000040e0e7981 */ /* 0x000ea2000c2e1900 */
[----:B----4-:R-:W-:Y:S01]  /*0200*/  HFMA2.MMA R10, -RZ, RZ, 1.625, 0 ;  /* 0x3e800000ff0a7435 */ /* 0x010fe200000001ff */
[----:B------:R-:W0:Y:S02]  /*0210*/  LDC.64 R4, c[0x0][0x240] ;  /* 0x00009000ff047b82 */ /* 0x000e240000000a00 */
[----:B------:R-:W2:Y:S01]  /*0220*/  LDG.E.EL R17, desc[UR4][R16.64] ;  /* 0x0000000410117981 */ /* 0x000ea2000c2e1900 */
[----:B0-----:R-:W-:-:S04]  /*0230*/  IMAD.WIDE R4, R0, 0x4, R4 ;  /* 0x0000000400047825 */ /* 0x001fc800078e0204 */
[----:B------:R-:W-:-:S04]  /*0240*/  FADD R18, R18, 9.9999997473787516356e-06 ;  /* 0x3727c5ac12127421 */ /* 0x000fc80000000000 */
[----:B------:R-:W0:Y:S02]  /*0250*/  MUFU.SQRT R19, R18 ;  /* 0x0000001200137308 */ /* 0x000e240000002000 */
[C---:B0-----:R-:W-:Y:S02]  /*0260*/  FSETP.GT.AND P0, PT, R19.reuse, 8.50705917302346158658e+37, PT ;  /* 0x7e8000001300780b */ /* 0x041fe40003f04000 */
[----:B------:R-:W-:-:S11]  /*0270*/  FSETP.GEU.AND P1, PT, R19, 1.175494350822287508e-38, PT ;  /* 0x008000001300780b */ /* 0x000fd60003f2e000 */
[----:B------:R-:W-:-:S04]  /*0280*/  @P0 FMUL R19, R19, 0.25 ;  /* 0x3e80000013130820 */ /* 0x000fc80000400000 */
[----:B------:R-:W-:-:S06]  /*0290*/  @!P1 FMUL R19, R19, 16777216 ;  /* 0x4b80000013139820 */ /* 0x000fcc0000400000 */
[----:B------:R-:W0:Y:S01]  /*02a0*/  MUFU.RCP R19, R19 ;  /* 0x0000001300137308 */ /* 0x000e220000001000 */
[----:B------:R-:W-:Y:S01]  /*02b0*/  FSEL R10, R10, 1, P0 ;  /* 0x3f8000000a0a7808 */ /* 0x000fe20000000000 */
[--C-:B-----5:R-:W-:Y:S01]  /*02c0*/  FADD R6, R6, R8.reuse ;  /* 0x0000000806067221 */ /* 0x120fe20000000000 */
[----:B------:R-:W-:-:S03]  /*02d0*/  FADD R7, R7, R8 ;  /* 0x0000000807077221 */ /* 0x000fc60000000000 */
[----:B------:R-:W-:Y:S01]  /*02e0*/  @!P1 FMUL R10, R10, 16777216 ;  /* 0x4b8000000a0a9820 */ /* 0x000fe20000400000 */
[C---:B------:R-:W-:Y:S01]  /*02f0*/  FADD R8, -R9.reuse, R6 ;  /* 0x0000000609087221 */ /* 0x040fe20000000100 */
[----:B------:R-:W-:Y:S02]  /*0300*/  FADD R9, -R9, R7 ;  /* 0x0000000709097221 */ /* 0x000fe40000000100 */
[----:B0-----:R-:W-:-:S04]  /*0310*/  FMUL R10, R19, R10 ;  /* 0x0000000a130a7220 */ /* 0x001fc80000400000 */
[-C--:B------:R-:W-:Y:S01]  /*0320*/  FMUL R8, R8, R10.reuse ;  /* 0x0000000a08087220 */ /* 0x080fe20000400000 */
[----:B------:R-:W-:-:S03]  /*0330*/  FMUL R10, R9, R10 ;  /* 0x0000000a090a7220 */ /* 0x000fc60000400000 */
[C-C-:B--2---:R-:W-:Y:S01]  /*0340*/  FFMA R8, R14.reuse, R8, R17.reuse ;  /* 0x000000080e087223 */ /* 0x144fe20000000011 */
[----:B------:R-:W-:-:S04]  /*0350*/  FFMA R10, R14, R10, R17 ;  /* 0x0000000a0e0a7223 */ /* 0x000fc80000000011 */
[----:B------:R-:W-:Y:S02]  /*0360*/  FSETP.GEU.AND P0, PT, R8, RZ, PT ;  /* 0x000000ff0800720b */ /* 0x000fe40003f0e000 */
[----:B------:R-:W-:Y:S02]  /*0370*/  FSETP.GEU.AND P1, PT, R10, RZ, PT ;  /* 0x000000ff0a00720b */ /* 0x000fe40003f2e000 */
[----:B------:R-:W-:Y:S02]  /*0380*/  FSEL R8, R8, RZ, P0 ;  /* 0x000000ff08087208 */ /* 0x000fe40000000000 */
[----:B------:R-:W-:Y:S01]  /*0390*/  FSEL R9, R10, RZ, P1 ;  /* 0x000000ff0a097208 */ /* 0x000fe20000800000 */
[----:B------:R-:W-:Y:S04]  /*03a0*/  STG.E.64 desc[UR4][R2.64], R6 ;  /* 0x0000000602007986 */ /* 0x000fe8000c101b04 */
[----:B------:R-:W-:Y:S01]  /*03b0*/  STG.E.64 desc[UR4][R4.64], R8 ;  /* 0x0000000804007986 */ /* 0x000fe2000c101b04 */
[----:B------:R-:W-:Y:S05]  /*03c0*/  EXIT ;  /* 0x000000000000794d */ /* 0x000fea0003800000 */
.L_x_0:
[----:B------:R-:W-:-:S00]  /*03d0*/  BRA `(.L_x_0) ;  /* 0xfffffffc00fc7947 */ /* 0x000fc0000383ffff */
[----:B------:R-:W-:-:S00]  /*03e0*/  NOP ;  /* 0x0000000000007918 */ /* 0x000fc00000000000 */
        /* <DEDUP_REMOVED lines=9> */
.L_x_1:


//--------------------- .nv.global.init           --------------------------
	.section	.nv.global.init,"aw",@progbits
.nv.global.init:
	.type		_$_str,@object
	.size		_$_str,(_$_str_$_2 - _$_str)
_$_str:
        /*0000*/ 	.byte	0x5f, 0x5f, 0x43, 0x55, 0x44, 0x41, 0x5f, 0x46, 0x54, 0x5a, 0x00
	.type		_$_str_$_2,@object
	.size		_$_str_$_2,(.L_1 - _$_str_$_2)
_$_str_$_2:
        /*000b*/ 	.byte	0x5f, 0x5f, 0x43, 0x55, 0x44, 0x41, 0x5f, 0x50, 0x52, 0x45, 0x43, 0x5f, 0x53, 0x51, 0x52, 0x54
        /*001b*/ 	.byte	0x00
.L_1:


//--------------------- .nv.constant0.triton_poi_fused__native_batch_norm_legit_no_training_convolution_relu_0 --------------------------
	.section	.nv.constant0.triton_poi_fused__native_batch_norm_legit_no_training_convolution_relu_0,"a",@progbits
	.sectionflags	@""
	.align	4
.nv.constant0.triton_poi_fused__native_batch_norm_legit_no_training_convolution_relu_0:
	.zero		588
